	.headerflags	@"EF_CUDA_TEXMODE_UNIFIED EF_CUDA_64BIT_ADDRESS EF_CUDA_ACCELERATORS EF_CUDA_SM90 EF_CUDA_VIRTUAL_SM(EF_CUDA_SM90)"
	.elftype	@"ET_EXEC"


//--------------------- .nv.info                  --------------------------
	.section	.nv.info,"",@"SHT_CUDA_INFO"
	.align	4


	//----- nvinfo : EIATTR_REGCOUNT
	.align		4
        /*0000*/ 	.byte	0x04, 0x2f
        /*0002*/ 	.short	(.L_3 - .L_2)
	.align		4
.L_2:
        /*0004*/ 	.word	index@(triton_poi_fused__native_batch_norm_legit_no_training_7)
        /*0008*/ 	.word	0x00000010


	//----- nvinfo : EIATTR_MIN_STACK_SIZE
	.align		4
.L_3:
        /*000c*/ 	.byte	0x04, 0x12
        /*000e*/ 	.short	(.L_5 - .L_4)
	.align		4
.L_4:
        /*0010*/ 	.word	index@(triton_poi_fused__native_batch_norm_legit_no_training_7)
        /*0014*/ 	.word	0x00000000


	//----- nvinfo : EIATTR_FRAME_SIZE
	.align		4
.L_5:
        /*0018*/ 	.byte	0x04, 0x11
        /*001a*/ 	.short	(.L_7 - .L_6)
	.align		4
.L_6:
        /*001c*/ 	.word	index@(triton_poi_fused__native_batch_norm_legit_no_training_7)
        /*0020*/ 	.word	0x00000000


	//----- nvinfo : EIATTR_MIN_STACK_SIZE
	.align		4
.L_7:
        /*0024*/ 	.byte	0x04, 0x12
        /*0026*/ 	.short	(.L_9 - .L_8)
	.align		4
.L_8:
        /*0028*/ 	.word	index@(triton_poi_fused__native_batch_norm_legit_no_training_7)
        /*002c*/ 	.word	0x00000000
.L_9:


//--------------------- .nv.info.triton_poi_fused__native_batch_norm_legit_no_training_7 --------------------------
	.section	.nv.info.triton_poi_fused__native_batch_norm_legit_no_training_7,"",@"SHT_CUDA_INFO"
	.sectionflags	@""
	.align	4


	//----- nvinfo : EIATTR_CUDA_API_VERSION
	.align		4
        /*0000*/ 	.byte	0x04, 0x37
        /*0002*/ 	.short	(.L_11 - .L_10)
.L_10:
        /*0004*/ 	.word	0x0000007c


	//----- nvinfo : EIATTR_KPARAM_INFO
	.align		4
.L_11:
        /*0008*/ 	.byte	0x04, 0x17
        /*000a*/ 	.short	(.L_13 - .L_12)
.L_12:
        /*000c*/ 	.word	0x00000000
        /*0010*/ 	.short	0x0006
        /*0012*/ 	.short	0x0030
        /*0014*/ 	.byte	0x00, 0xf0, 0x11, 0x00


	//----- nvinfo : EIATTR_KPARAM_INFO
	.align		4
.L_13:
        /*0018*/ 	.byte	0x04, 0x17
        /*001a*/ 	.short	(.L_15 - .L_14)
.L_14:
        /*001c*/ 	.word	0x00000000
        /*0020*/ 	.short	0x0005
        /*0022*/ 	.short	0x0028
        /*0024*/ 	.byte	0x00, 0xf4, 0x21, 0x00


	//----- nvinfo : EIATTR_KPARAM_INFO
	.align		4
.L_15:
        /*0028*/ 	.byte	0x04, 0x17
        /*002a*/ 	.short	(.L_17 - .L_16)
.L_16:
        /*002c*/ 	.word	0x00000000
        /*0030*/ 	.short	0x0004
        /*0032*/ 	.short	0x0020
        /*0034*/ 	.byte	0x00, 0xf4, 0x21, 0x00


	//----- nvinfo : EIATTR_KPARAM_INFO
	.align		4
.L_17:
        /*0038*/ 	.byte	0x04, 0x17
        /*003a*/ 	.short	(.L_19 - .L_18)
.L_18:
        /*003c*/ 	.word	0x00000000
        /*0040*/ 	.short	0x0003
        /*0042*/ 	.short	0x0018
        /*0044*/ 	.byte	0x00, 0xf4, 0x21, 0x00


	//----- nvinfo : EIATTR_KPARAM_INFO
	.align		4
.L_19:
        /*0048*/ 	.byte	0x04, 0x17
        /*004a*/ 	.short	(.L_21 - .L_20)
.L_20:
        /*004c*/ 	.word	0x00000000
        /*0050*/ 	.short	0x0002
        /*0052*/ 	.short	0x0010
        /*0054*/ 	.byte	0x00, 0xf4, 0x21, 0x00


	//----- nvinfo : EIATTR_KPARAM_INFO
	.align		4
.L_21:
        /*0058*/ 	.byte	0x04, 0x17
        /*005a*/ 	.short	(.L_23 - .L_22)
.L_22:
        /*005c*/ 	.word	0x00000000
        /*0060*/ 	.short	0x0001
        /*0062*/ 	.short	0x0008
        /*0064*/ 	.byte	0x00, 0xf4, 0x21, 0x00


	//----- nvinfo : EIATTR_KPARAM_INFO
	.align		4
.L_23:
        /*0068*/ 	.byte	0x04, 0x17
        /*006a*/ 	.short	(.L_25 - .L_24)
.L_24:
        /*006c*/ 	.word	0x00000000
        /*0070*/ 	.short	0x0000
        /*0072*/ 	.short	0x0000
        /*0074*/ 	.byte	0x00, 0xf4, 0x21, 0x00


	//----- nvinfo : EIATTR_SPARSE_MMA_MASK
	.align		4
.L_25:
        /*0078*/ 	.byte	0x03, 0x50
        /*007a*/ 	.short	0x0000


	//----- nvinfo : EIATTR_MAXREG_COUNT
	.align		4
        /*007c*/ 	.byte	0x03, 0x1b
        /*007e*/ 	.short	0x00ff


	//----- nvinfo : EIATTR_EXIT_INSTR_OFFSETS
	.align		4
        /*0080*/ 	.byte	0x04, 0x1c
        /*0082*/ 	.short	(.L_27 - .L_26)


	//   ....[0]....
.L_26:
        /*0084*/ 	.word	0x000002b0


	//----- nvinfo : EIATTR_REQNTID
	.align		4
.L_27:
        /*0088*/ 	.byte	0x04, 0x10
        /*008a*/ 	.short	(.L_29 - .L_28)
.L_28:
        /*008c*/ 	.word	0x00000080
        /*0090*/ 	.word	0x00000001
        /*0094*/ 	.word	0x00000001


	//----- nvinfo : EIATTR_CBANK_PARAM_SIZE
	.align		4
.L_29:
        /*0098*/ 	.byte	0x03, 0x19
        /*009a*/ 	.short	0x0034


	//----- nvinfo : EIATTR_PARAM_CBANK
	.align		4
        /*009c*/ 	.byte	0x04, 0x0a
        /*009e*/ 	.short	(.L_31 - .L_30)
	.align		4
.L_30:
        /*00a0*/ 	.word	index@(.nv.constant0.triton_poi_fused__native_batch_norm_legit_no_training_7)
        /*00a4*/ 	.short	0x0210
        /*00a6*/ 	.short	0x0034


	//----- nvinfo : EIATTR_SW_WAR
	.align		4
.L_31:
        /*00a8*/ 	.byte	0x04, 0x36
        /*00aa*/ 	.short	(.L_33 - .L_32)
.L_32:
        /*00ac*/ 	.word	0x00000008
.L_33:


//--------------------- .nv.callgraph             --------------------------
	.section	.nv.callgraph,"",@"SHT_CUDA_CALLGRAPH"
	.align	4
	.sectionentsize	8
	.align		4
        /*0000*/ 	.word	0x00000000
	.align		4
        /*0004*/ 	.word	0xffffffff
	.align		4
        /*0008*/ 	.word	0x00000000
	.align		4
        /*000c*/ 	.word	0xfffffffe
	.align		4
        /*0010*/ 	.word	0x00000000
	.align		4
        /*0014*/ 	.word	0xfffffffd
	.align		4
        /*0018*/ 	.word	0x00000000
	.align		4
        /*001c*/ 	.word	0xfffffffc


//--------------------- .nv.constant4             --------------------------
	.section	.nv.constant4,"a",@progbits
	.align	8
	.align		8
.nv.constant4:
        /*0000*/ 	.dword	_$_str
	.align		8
        /*0008*/ 	.dword	_$_str_$_2


//--------------------- .text.triton_poi_fused__native_batch_norm_legit_no_training_7 --------------------------
	.section	.text.triton_poi_fused__native_batch_norm_legit_no_training_7,"ax",@progbits
	.align	128
        .global         triton_poi_fused__native_batch_norm_legit_no_training_7
        .type           triton_poi_fused__native_batch_norm_legit_no_training_7,@function
        .size           triton_poi_fused__native_batch_norm_legit_no_training_7,(.L_x_1 - triton_poi_fused__native_batch_norm_legit_no_training_7)
        .other          triton_poi_fused__native_batch_norm_legit_no_training_7,@"STO_CUDA_ENTRY STV_DEFAULT"
triton_poi_fused__native_batch_norm_legit_no_training_7:
.text.triton_poi_fused__native_batch_norm_legit_no_training_7:
[----:B------:R-:W-:Y:S01]  /*0000*/  LDC R1, c[0x0][0x28] ;  /* 0x00000a00ff017b82 */ /* 0x000fe20000000800 */
[----:B------:R-:W1:Y:S07]  /*0010*/  S2R R0, SR_TID.X ;  /* 0x0000000000007919 */ /* 0x000e6e0000002100 */
[----:B------:R-:W2:Y:S01]  /*0020*/  LDC.64 R6, c[0x0][0x220] ;  /* 0x00008800ff067b82 */ /* 0x000ea20000000a00 */
[----:B------:R-:W-:Y:S01]  /*0030*/  ULDC.64 UR4, c[0x0][0x208] ;  /* 0x0000820000047ab9 */ /* 0x000fe20000000a00 */
[----:B------:R-:W3:Y:S06]  /*0040*/  S2R R3, SR_CTAID.X ;  /* 0x0000000000037919 */ /* 0x000eec0000002500 */
[----:B------:R-:W4:Y:S08]  /*0050*/  LDC.64 R4, c[0x0][0x218] ;  /* 0x00008600ff047b82 */ /* 0x000f300000000a00 */
[----:B------:R-:W5:Y:S08]  /*0060*/  LDC.64 R8, c[0x0][0x228] ;  /* 0x00008a00ff087b82 */ /* 0x000f700000000a00 */
[----:B------:R-:W5:Y:S01]  /*0070*/  LDC.64 R10, c[0x0][0x230] ;  /* 0x00008c00ff0a7b82 */ /* 0x000f620000000a00 */
[----:B-1----:R-:W-:-:S02]  /*0080*/  LOP3.LUT R0, R0, 0x7f, RZ, 0xc0, !PT ;  /* 0x0000007f00007812 */ /* 0x002fc400078ec0ff */
[----:B---3--:R-:W-:Y:S02]  /*0090*/  SHF.R.S32.HI R2, RZ, 0x18, R3 ;  /* 0x00000018ff027819 */ /* 0x008fe40000011403 */
[----:B------:R-:W-:Y:S02]  /*00a0*/  LEA R0, R3, R0, 0x7 ;  /* 0x0000000003007211 */ /* 0x000fe400078e38ff */
[----:B------:R-:W-:-:S04]  /*00b0*/  SGXT R3, R2, 0x1 ;  /* 0x000000010203781a */ /* 0x000fc80000000200 */
[----:B------:R-:W-:-:S04]  /*00c0*/  LEA.HI R3, R3, R0, RZ, 0x7 ;  /* 0x0000000003037211 */ /* 0x000fc800078f38ff */
[----:B------:R-:W-:-:S04]  /*00d0*/  LOP3.LUT R3, R3, 0xffffff80, RZ, 0xc0, !PT ;  /* 0xffffff8003037812 */ /* 0x000fc800078ec0ff */
[----:B------:R-:W-:Y:S02]  /*00e0*/  IADD3 R13, R0, -R3, RZ ;  /* 0x80000003000d7210 */ /* 0x000fe40007ffe0ff */
[----:B------:R-:W1:Y:S03]  /*00f0*/  LDC.64 R2, c[0x0][0x210] ;  /* 0x00008400ff027b82 */ /* 0x000e660000000a00 */
[----:B--2---:R-:W-:-:S06]  /*0100*/  IMAD.WIDE R6, R13, 0x4, R6 ;  /* 0x000000040d067825 */ /* 0x004fcc00078e0206 */
[----:B------:R-:W2:Y:S01]  /*0110*/  LDG.E.EL R6, desc[UR4][R6.64] ;  /* 0x0000000406067981 */ /* 0x000ea2000c2e1900 */
[----:B----4-:R-:W-:-:S04]  /*0120*/  IMAD.WIDE R4, R13, 0x4, R4 ;  /* 0x000000040d047825 */ /* 0x010fc800078e0204 */
[C---:B-----5:R-:W-:Y:S02]  /*0130*/  IMAD.WIDE R8, R13.reuse, 0x4, R8 ;  /* 0x000000040d087825 */ /* 0x060fe400078e0208 */
[----:B------:R3:W4:Y:S02]  /*0140*/  LDG.E.EL R5, desc[UR4][R4.64] ;  /* 0x0000000404057981 */ /* 0x000724000c2e1900 */
[----:B0-----:R-:W-:Y:S02]  /*0150*/  IMAD.WIDE R10, R13, 0x4, R10 ;  /* 0x000000040d0a7825 */ /* 0x001fe400078e020a */
[----:B------:R-:W5:Y:S02]  /*0160*/  LDG.E.EL R8, desc[UR4][R8.64] ;  /* 0x0000000408087981 */ /* 0x000f64000c2e1900 */
[C---:B-1----:R-:W-:Y:S02]  /*0170*/  IMAD.WIDE R2, R0.reuse, 0x4, R2 ;  /* 0x0000000400027825 */ /* 0x042fe400078e0202 */
[----:B------:R-:W5:Y:S04]  /*0180*/  LDG.E.EL R11, desc[UR4][R10.64] ;  /* 0x000000040a0b7981 */ /* 0x000f68000c2e1900 */
[----:B------:R0:W4:Y:S01]  /*0190*/  LDG.E R12, desc[UR4][R2.64] ;  /* 0x00000004020c7981 */ /* 0x000122000c1e1900 */
[----:B---3--:R-:W-:Y:S01]  /*01a0*/  HFMA2.MMA R4, -RZ, RZ, 1.625, 0 ;  /* 0x3e800000ff047435 */ /* 0x008fe200000001ff */
[----:B0-----:R-:W0:Y:S02]  /*01b0*/  LDC.64 R2, c[0x0][0x238] ;  /* 0x00008e00ff027b82 */ /* 0x001e240000000a00 */
[----:B0-----:R-:W-:-:S04]  /*01c0*/  IMAD.WIDE R2, R0, 0x4, R2 ;  /* 0x0000000400027825 */ /* 0x001fc800078e0202 */
[----:B--2---:R-:W-:-:S04]  /*01d0*/  FADD R6, R6, 9.9999997473787516356e-06 ;  /* 0x3727c5ac06067421 */ /* 0x004fc80000000000 */
[----:B------:R-:W0:Y:S02]  /*01e0*/  MUFU.SQRT R7, R6 ;  /* 0x0000000600077308 */ /* 0x000e240000002000 */
[C---:B0-----:R-:W-:Y:S02]  /*01f0*/  FSETP.GT.AND P0, PT, R7.reuse, 8.50705917302346158658e+37, PT ;  /* 0x7e8000000700780b */ /* 0x041fe40003f04000 */
[----:B------:R-:W-:-:S11]  /*0200*/  FSETP.GEU.AND P1, PT, R7, 1.175494350822287508e-38, PT ;  /* 0x008000000700780b */ /* 0x000fd60003f2e000 */
[----:B------:R-:W-:-:S04]  /*0210*/  @P0 FMUL R7, R7, 0.25 ;  /* 0x3e80000007070820 */ /* 0x000fc80000400000 */
[----:B------:R-:W-:-:S06]  /*0220*/  @!P1 FMUL R7, R7, 16777216 ;  /* 0x4b80000007079820 */ /* 0x000fcc0000400000 */
[----:B------:R-:W0:Y:S01]  /*0230*/  MUFU.RCP R7, R7 ;  /* 0x0000000700077308 */ /* 0x000e220000001000 */
[----:B------:R-:W-:Y:S01]  /*0240*/  FSEL R4, R4, 1, P0 ;  /* 0x3f80000004047808 */ /* 0x000fe20000000000 */
[----:B----4-:R-:W-:-:S04]  /*0250*/  FADD R5, R12, -R5 ;  /* 0x800000050c057221 */ /* 0x010fc80000000000 */
[----:B------:R-:W-:-:S04]  /*0260*/  @!P1 FMUL R4, R4, 16777216 ;  /* 0x4b80000004049820 */ /* 0x000fc80000400000 */
[----:B0-----:R-:W-:-:S04]  /*0270*/  FMUL R4, R7, R4 ;  /* 0x0000000407047220 */ /* 0x001fc80000400000 */
[----:B------:R-:W-:-:S04]  /*0280*/  FMUL R4, R5, R4 ;  /* 0x0000000405047220 */ /* 0x000fc80000400000 */
[----:B-----5:R-:W-:-:S05]  /*0290*/  FFMA R11, R8, R4, R11 ;  /* 0x00000004080b7223 */ /* 0x020fca000000000b */
[----:B------:R-:W-:Y:S01]  /*02a0*/  STG.E desc[UR4][R2.64], R11 ;  /* 0x0000000b02007986 */ /* 0x000fe2000c101904 */
[----:B------:R-:W-:Y:S05]  /*02b0*/  EXIT ;  /* 0x000000000000794d */ /* 0x000fea0003800000 */
.L_x_0:
[----:B------:R-:W-:-:S00]  /*02c0*/  BRA `(.L_x_0) ;  /* 0xfffffffc00fc7947 */ /* 0x000fc0000383ffff */
[----:B------:R-:W-:-:S00]  /*02d0*/  NOP ;  /* 0x0000000000007918 */ /* 0x000fc00000000000 */
        /* <DEDUP_REMOVED lines=10> */
.L_x_1:


//--------------------- .nv.global.init           --------------------------
	.section	.nv.global.init,"aw",@progbits
.nv.global.init:
	.type		_$_str,@object
	.size		_$_str,(_$_str_$_2 - _$_str)
_$_str:
        /*0000*/ 	.byte	0x5f, 0x5f, 0x43, 0x55, 0x44, 0x41, 0x5f, 0x46, 0x54, 0x5a, 0x00
	.type		_$_str_$_2,@object
	.size		_$_str_$_2,(.L_1 - _$_str_$_2)
_$_str_$_2:
        /*000b*/ 	.byte	0x5f, 0x5f, 0x43, 0x55, 0x44, 0x41, 0x5f, 0x50, 0x52, 0x45, 0x43, 0x5f, 0x53, 0x51, 0x52, 0x54
        /*001b*/ 	.byte	0x00
.L_1:


//--------------------- .nv.constant0.triton_poi_fused__native_batch_norm_legit_no_training_7 --------------------------
	.section	.nv.constant0.triton_poi_fused__native_batch_norm_legit_no_training_7,"a",@progbits
	.sectionflags	@""
	.align	4
.nv.constant0.triton_poi_fused__native_batch_norm_legit_no_training_7:
	.zero		580
